//
// Generated by NVIDIA NVVM Compiler
//
// Compiler Build ID: CL-36424714
// Cuda compilation tools, release 13.0, V13.0.88
// Based on NVVM 20.0.0
//

.version 9.0
.target sm_100
.address_size 64

	// .globl	_Z7encryptPjS_S_S_S_

.visible .entry _Z7encryptPjS_S_S_S_(
	.param .u64 .ptr .align 1 _Z7encryptPjS_S_S_S__param_0,
	.param .u64 .ptr .align 1 _Z7encryptPjS_S_S_S__param_1,
	.param .u64 .ptr .align 1 _Z7encryptPjS_S_S_S__param_2,
	.param .u64 .ptr .align 1 _Z7encryptPjS_S_S_S__param_3,
	.param .u64 .ptr .align 1 _Z7encryptPjS_S_S_S__param_4
)
{
	.reg .b32 	%r<15>;
	.reg .b64 	%rd<17>;

	ld.param.u64 	%rd1, [_Z7encryptPjS_S_S_S__param_0];
	ld.param.u64 	%rd2, [_Z7encryptPjS_S_S_S__param_1];
	ld.param.u64 	%rd3, [_Z7encryptPjS_S_S_S__param_2];
	ld.param.u64 	%rd4, [_Z7encryptPjS_S_S_S__param_3];
	ld.param.u64 	%rd5, [_Z7encryptPjS_S_S_S__param_4];
	cvta.to.global.u64 	%rd6, %rd5;
	cvta.to.global.u64 	%rd7, %rd4;
	cvta.to.global.u64 	%rd8, %rd3;
	cvta.to.global.u64 	%rd9, %rd1;
	cvta.to.global.u64 	%rd10, %rd2;
	mov.u32 	%r1, %ctaid.x;
	mov.u32 	%r2, %ntid.x;
	mov.u32 	%r3, %tid.x;
	mad.lo.s32 	%r4, %r1, %r2, %r3;
	mul.wide.u32 	%rd11, %r4, 4;
	add.s64 	%rd12, %rd10, %rd11;
	ld.global.u32 	%r5, [%rd12];
	add.s64 	%rd13, %rd9, %rd11;
	ld.global.u32 	%r6, [%rd13];
	add.s32 	%r7, %r6, %r5;
	mul.hi.u32 	%r8, %r7, 33818641;
	sub.s32 	%r9, %r7, %r8;
	shr.u32 	%r10, %r9, 1;
	add.s32 	%r11, %r10, %r8;
	shr.u32 	%r12, %r11, 6;
	mul.lo.s32 	%r13, %r12, 127;
	sub.s32 	%r14, %r7, %r13;
	add.s64 	%rd14, %rd8, %rd11;
	st.global.u32 	[%rd14], %r14;
	add.s64 	%rd15, %rd7, %rd11;
	st.global.u32 	[%rd15], %r3;
	add.s64 	%rd16, %rd6, %rd11;
	st.global.u32 	[%rd16], %r1;
	ret;

}


// ===== COMPILED SASS (sm_100) =====

	.target	sm_100

	.elftype	@"ET_EXEC"


//--------------------- .note.nv.tkinfo           --------------------------
	.section	.note.nv.tkinfo,"",@"SHT_NOTE"
	.sectionflags	@"SHF_NOTE_NV_TKINFO"
	.tkinfo
        /*0018*/ 	.word	0x00000002
        /*0030*/ 	.string	""
        /*0030*/ 	.string	"ptxas"
        /*0030*/ 	.string	"Cuda compilation tools, release 13.0, V13.0.88"
        /*0030*/ 	.string	"Build cuda_13.0.r13.0/compiler.36424714_0"
        /*0030*/ 	.string	"-arch sm_100 -m 64 "



//--------------------- .note.nv.cuinfo           --------------------------
	.section	.note.nv.cuinfo,"",@"SHT_NOTE"
	.sectionflags	@"SHF_NOTE_NV_CUINFO"
        /*0018*/ 	.short	0x0002
        /*001a*/ 	.short	0x0064
        /*001c*/ 	.short	0x0082
	.zero		2


//--------------------- .nv.info                  --------------------------
	.section	.nv.info,"",@"SHT_CUDA_INFO"
	.align	4


	//----- nvinfo : EIATTR_REGCOUNT
	.align		4
        /*0000*/ 	.byte	0x04, 0x2f
        /*0002*/ 	.short	(.L_1 - .L_0)
	.align		4
.L_0:
        /*0004*/ 	.word	index@(_Z7encryptPjS_S_S_S_)
        /*0008*/ 	.word	0x00000014


	//----- nvinfo : EIATTR_FRAME_SIZE
	.align		4
.L_1:
        /*000c*/ 	.byte	0x04, 0x11
        /*000e*/ 	.short	(.L_3 - .L_2)
	.align		4
.L_2:
        /*0010*/ 	.word	index@(_Z7encryptPjS_S_S_S_)
        /*0014*/ 	.word	0x00000000


	//----- nvinfo : EIATTR_MIN_STACK_SIZE
	.align		4
.L_3:
        /*0018*/ 	.byte	0x04, 0x12
        /*001a*/ 	.short	(.L_5 - .L_4)
	.align		4
.L_4:
        /*001c*/ 	.word	index@(_Z7encryptPjS_S_S_S_)
        /*0020*/ 	.word	0x00000000
.L_5:


//--------------------- .nv.compat                --------------------------
	.section	.nv.compat,"",@"SHT_CUDA_COMPAT_INFO"
	.align	4
        /*0000*/ 	.byte	0x02, 0x09, 0x00, 0x00, 0x02, 0x02, 0x01, 0x00, 0x02, 0x05, 0x05, 0x00, 0x03, 0x07, 0x01, 0x01
        /*0010*/ 	.byte	0x02, 0x03, 0x00, 0x00, 0x02, 0x06, 0x01, 0x00, 0x04, 0x0b, 0x08, 0x00, 0x09, 0x00, 0x00, 0x00
        /*0020*/ 	.byte	0x00, 0x00, 0x00, 0x00


//--------------------- .nv.info._Z7encryptPjS_S_S_S_ --------------------------
	.section	.nv.info._Z7encryptPjS_S_S_S_,"",@"SHT_CUDA_INFO"
	.sectionflags	@""
	.align	4


	//----- nvinfo : EIATTR_CUDA_API_VERSION
	.align		4
        /*0000*/ 	.byte	0x04, 0x37
        /*0002*/ 	.short	(.L_7 - .L_6)
.L_6:
        /*0004*/ 	.word	0x00000082


	//----- nvinfo : EIATTR_KPARAM_INFO
	.align		4
.L_7:
        /*0008*/ 	.byte	0x04, 0x17
        /*000a*/ 	.short	(.L_9 - .L_8)
.L_8:
        /*000c*/ 	.word	0x00000000
        /*0010*/ 	.short	0x0004
        /*0012*/ 	.short	0x0020
        /*0014*/ 	.byte	0x00, 0xf5, 0x21, 0x00


	//----- nvinfo : EIATTR_KPARAM_INFO
	.align		4
.L_9:
        /*0018*/ 	.byte	0x04, 0x17
        /*001a*/ 	.short	(.L_11 - .L_10)
.L_10:
        /*001c*/ 	.word	0x00000000
        /*0020*/ 	.short	0x0003
        /*0022*/ 	.short	0x0018
        /*0024*/ 	.byte	0x00, 0xf5, 0x21, 0x00


	//----- nvinfo : EIATTR_KPARAM_INFO
	.align		4
.L_11:
        /*0028*/ 	.byte	0x04, 0x17
        /*002a*/ 	.short	(.L_13 - .L_12)
.L_12:
        /*002c*/ 	.word	0x00000000
        /*0030*/ 	.short	0x0002
        /*0032*/ 	.short	0x0010
        /*0034*/ 	.byte	0x00, 0xf5, 0x21, 0x00


	//----- nvinfo : EIATTR_KPARAM_INFO
	.align		4
.L_13:
        /*0038*/ 	.byte	0x04, 0x17
        /*003a*/ 	.short	(.L_15 - .L_14)
.L_14:
        /*003c*/ 	.word	0x00000000
        /*0040*/ 	.short	0x0001
        /*0042*/ 	.short	0x0008
        /*0044*/ 	.byte	0x00, 0xf5, 0x21, 0x00


	//----- nvinfo : EIATTR_KPARAM_INFO
	.align		4
.L_15:
        /*0048*/ 	.byte	0x04, 0x17
        /*004a*/ 	.short	(.L_17 - .L_16)
.L_16:
        /*004c*/ 	.word	0x00000000
        /*0050*/ 	.short	0x0000
        /*0052*/ 	.short	0x0000
        /*0054*/ 	.byte	0x00, 0xf5, 0x21, 0x00


	//----- nvinfo : EIATTR_SPARSE_MMA_MASK
	.align		4
.L_17:
        /*0058*/ 	.byte	0x03, 0x50
        /*005a*/ 	.short	0x0000


	//----- nvinfo : EIATTR_MAXREG_COUNT
	.align		4
        /*005c*/ 	.byte	0x03, 0x1b
        /*005e*/ 	.short	0x00ff


	//----- nvinfo : EIATTR_MERCURY_ISA_VERSION
	.align		4
        /*0060*/ 	.byte	0x03, 0x5f
        /*0062*/ 	.short	0x0101


	//----- nvinfo : EIATTR_VRC_CTA_INIT_COUNT
	.align		4
        /*0064*/ 	.byte	0x02, 0x4a
	.zero		1
	.zero		1


	//----- nvinfo : EIATTR_EXIT_INSTR_OFFSETS
	.align		4
        /*0068*/ 	.byte	0x04, 0x1c
        /*006a*/ 	.short	(.L_19 - .L_18)


	//   ....[0]....
.L_18:
        /*006c*/ 	.word	0x000001b0


	//----- nvinfo : EIATTR_CBANK_PARAM_SIZE
	.align		4
.L_19:
        /*0070*/ 	.byte	0x03, 0x19
        /*0072*/ 	.short	0x0028


	//----- nvinfo : EIATTR_PARAM_CBANK
	.align		4
        /*0074*/ 	.byte	0x04, 0x0a
        /*0076*/ 	.short	(.L_21 - .L_20)
	.align		4
.L_20:
        /*0078*/ 	.word	index@(.nv.constant0._Z7encryptPjS_S_S_S_)
        /*007c*/ 	.short	0x0380
        /*007e*/ 	.short	0x0028


	//----- nvinfo : EIATTR_SW_WAR
	.align		4
.L_21:
        /*0080*/ 	.byte	0x04, 0x36
        /*0082*/ 	.short	(.L_23 - .L_22)
.L_22:
        /*0084*/ 	.word	0x00000008
.L_23:


//--------------------- .nv.callgraph             --------------------------
	.section	.nv.callgraph,"",@"SHT_CUDA_CALLGRAPH"
	.align	4
	.sectionentsize	8
	.align		4
        /*0000*/ 	.word	0x00000000
	.align		4
        /*0004*/ 	.word	0xffffffff
	.align		4
        /*0008*/ 	.word	0x00000000
	.align		4
        /*000c*/ 	.word	0xfffffffe
	.align		4
        /*0010*/ 	.word	0x00000000
	.align		4
        /*0014*/ 	.word	0xfffffffd
	.align		4
        /*0018*/ 	.word	0x00000000
	.align		4
        /*001c*/ 	.word	0xfffffffc


//--------------------- .text._Z7encryptPjS_S_S_S_ --------------------------
	.section	.text._Z7encryptPjS_S_S_S_,"ax",@progbits
	.align	128
        .global         _Z7encryptPjS_S_S_S_
        .type           _Z7encryptPjS_S_S_S_,@function
        .size           _Z7encryptPjS_S_S_S_,(.L_x_1 - _Z7encryptPjS_S_S_S_)
        .other          _Z7encryptPjS_S_S_S_,@"STO_CUDA_ENTRY STV_DEFAULT"
_Z7encryptPjS_S_S_S_:
.text._Z7encryptPjS_S_S_S_:
[----:B------:R-:W-:Y:S01]  /*0000*/  LDC R1, c[0x0][0x37c] ;  /* 0x0000df00ff017b82 */ /* 0x000fe20000000800 */
[----:B------:R-:W0:Y:S07]  /*0010*/  S2R R0, SR_CTAID.X ;  /* 0x0000000000007919 */ /* 0x000e2e0000002500 */
[----:B------:R-:W1:Y:S01]  /*0020*/  LDC.64 R4, c[0x0][0x388] ;  /* 0x0000e200ff047b82 */ /* 0x000e620000000a00 */
[----:B------:R-:W0:Y:S01]  /*0030*/  LDCU UR6, c[0x0][0x360] ;  /* 0x00006c00ff0677ac */ /* 0x000e220008000800 */
[----:B------:R-:W0:Y:S01]  /*0040*/  S2R R3, SR_TID.X ;  /* 0x0000000000037919 */ /* 0x000e220000002100 */
[----:B------:R-:W2:Y:S05]  /*0050*/  LDCU.64 UR4, c[0x0][0x358] ;  /* 0x00006b00ff0477ac */ /* 0x000eaa0008000a00 */
[----:B------:R-:W3:Y:S08]  /*0060*/  LDC.64 R6, c[0x0][0x380] ;  /* 0x0000e000ff067b82 */ /* 0x000ef00000000a00 */
[----:B------:R-:W4:Y:S08]  /*0070*/  LDC.64 R8, c[0x0][0x390] ;  /* 0x0000e400ff087b82 */ /* 0x000f300000000a00 */
[----:B------:R-:W5:Y:S08]  /*0080*/  LDC.64 R10, c[0x0][0x398] ;  /* 0x0000e600ff0a7b82 */ /* 0x000f700000000a00 */
[----:B------:R-:W5:Y:S01]  /*0090*/  LDC.64 R12, c[0x0][0x3a0] ;  /* 0x0000e800ff0c7b82 */ /* 0x000f620000000a00 */
[----:B0-----:R-:W-:-:S04]  /*00a0*/  IMAD R15, R0, UR6, R3 ;  /* 0x00000006000f7c24 */ /* 0x001fc8000f8e0203 */
[----:B-1----:R-:W-:-:S04]  /*00b0*/  IMAD.WIDE.U32 R4, R15, 0x4, R4 ;  /* 0x000000040f047825 */ /* 0x002fc800078e0004 */
[C---:B---3--:R-:W-:Y:S02]  /*00c0*/  IMAD.WIDE.U32 R6, R15.reuse, 0x4, R6 ;  /* 0x000000040f067825 */ /* 0x048fe400078e0006 */
[----:B--2---:R-:W2:Y:S04]  /*00d0*/  LDG.E R4, desc[UR4][R4.64] ;  /* 0x0000000404047981 */ /* 0x004ea8000c1e1900 */
[----:B------:R-:W2:Y:S02]  /*00e0*/  LDG.E R7, desc[UR4][R6.64] ;  /* 0x0000000406077981 */ /* 0x000ea4000c1e1900 */
[----:B--2---:R-:W-:Y:S01]  /*00f0*/  IADD3 R2, PT, PT, R4, R7, RZ ;  /* 0x0000000704027210 */ /* 0x004fe20007ffe0ff */
[----:B----4-:R-:W-:-:S04]  /*0100*/  IMAD.WIDE.U32 R4, R15, 0x4, R8 ;  /* 0x000000040f047825 */ /* 0x010fc800078e0008 */
[----:B------:R-:W-:-:S04]  /*0110*/  IMAD.HI.U32 R17, R2, 0x2040811, RZ ;  /* 0x0204081102117827 */ /* 0x000fc800078e00ff */
[----:B-----5:R-:W-:Y:S01]  /*0120*/  IMAD.WIDE.U32 R6, R15, 0x4, R10 ;  /* 0x000000040f067825 */ /* 0x020fe200078e000a */
[----:B------:R-:W-:-:S03]  /*0130*/  IADD3 R14, PT, PT, R2, -R17, RZ ;  /* 0x80000011020e7210 */ /* 0x000fc60007ffe0ff */
[----:B------:R-:W-:Y:S01]  /*0140*/  IMAD.WIDE.U32 R8, R15, 0x4, R12 ;  /* 0x000000040f087825 */ /* 0x000fe200078e000c */
[----:B------:R-:W-:-:S04]  /*0150*/  LEA.HI R14, R14, R17, RZ, 0x1f ;  /* 0x000000110e0e7211 */ /* 0x000fc800078ff8ff */
[----:B------:R-:W-:-:S05]  /*0160*/  SHF.R.U32.HI R17, RZ, 0x6, R14 ;  /* 0x00000006ff117819 */ /* 0x000fca000001160e */
[----:B------:R-:W-:-:S05]  /*0170*/  IMAD R17, R17, -0x7f, R2 ;  /* 0xffffff8111117824 */ /* 0x000fca00078e0202 */
[----:B------:R-:W-:Y:S04]  /*0180*/  STG.E desc[UR4][R4.64], R17 ;  /* 0x0000001104007986 */ /* 0x000fe8000c101904 */
[----:B------:R-:W-:Y:S04]  /*0190*/  STG.E desc[UR4][R6.64], R3 ;  /* 0x0000000306007986 */ /* 0x000fe8000c101904 */
[----:B------:R-:W-:Y:S01]  /*01a0*/  STG.E desc[UR4][R8.64], R0 ;  /* 0x0000000008007986 */ /* 0x000fe2000c101904 */
[----:B------:R-:W-:Y:S05]  /*01b0*/  EXIT ;  /* 0x000000000000794d */ /* 0x000fea0003800000 */
.L_x_0:
[----:B------:R-:W-:-:S00]  /*01c0*/  BRA `(.L_x_0) ;  /* 0xfffffffc00fc7947 */ /* 0x000fc0000383ffff */
[----:B------:R-:W-:-:S00]  /*01d0*/  NOP ;  /* 0x0000000000007918 */ /* 0x000fc00000000000 */
        /* <DEDUP_REMOVED lines=10> */
.L_x_1:


//--------------------- .nv.shared.reserved.0     --------------------------
	.section	.nv.shared.reserved.0,"aw",@nobits
	.weak		__nv_reservedSMEM_offset_0_alias
	.size		__nv_reservedSMEM_offset_0_alias, 0, 64
	.other		__nv_reservedSMEM_offset_0_alias,@"STO_CUDA_RESERVED_SHARED STV_DEFAULT"
__nv_reservedSMEM_offset_0_alias:
	.zero		0
	.zero		64


//--------------------- .nv.constant0._Z7encryptPjS_S_S_S_ --------------------------
	.section	.nv.constant0._Z7encryptPjS_S_S_S_,"a",@progbits
	.sectionflags	@""
	.align	4
.nv.constant0._Z7encryptPjS_S_S_S_:
	.zero		936


//--------------------- SYMBOLS --------------------------

	.type		.nv.reservedSmem.offset0,@object
	.size		.nv.reservedSmem.offset0,0x4
